//
// Generated by NVIDIA NVVM Compiler
//
// Compiler Build ID: CL-36424714
// Cuda compilation tools, release 13.0, V13.0.88
// Based on NVVM 20.0.0
//

.version 9.0
.target sm_100
.address_size 64

	// .globl	kernelMain

.visible .entry kernelMain(
	.param .u64 .ptr .align 1 kernelMain_param_0
)
{
	.reg .b32 	%r<5>;
	.reg .b64 	%rd<5>;

	ld.param.u64 	%rd1, [kernelMain_param_0];
	cvta.to.global.u64 	%rd2, %rd1;
	mov.u32 	%r1, %tid.x;
	mov.u32 	%r2, %ntid.x;
	mov.u32 	%r3, %ctaid.x;
	mad.lo.s32 	%r4, %r2, %r3, %r1;
	mul.wide.s32 	%rd3, %r4, 4;
	add.s64 	%rd4, %rd2, %rd3;
	st.global.u32 	[%rd4], %r4;
	ret;

}


// ===== COMPILED SASS (sm_100) =====

	.target	sm_100

	.elftype	@"ET_EXEC"


//--------------------- .note.nv.tkinfo           --------------------------
	.section	.note.nv.tkinfo,"",@"SHT_NOTE"
	.sectionflags	@"SHF_NOTE_NV_TKINFO"
	.tkinfo
        /*0018*/ 	.word	0x00000002
        /*0030*/ 	.string	""
        /*0030*/ 	.string	"ptxas"
        /*0030*/ 	.string	"Cuda compilation tools, release 13.0, V13.0.88"
        /*0030*/ 	.string	"Build cuda_13.0.r13.0/compiler.36424714_0"
        /*0030*/ 	.string	"-arch sm_100 -m 64 "



//--------------------- .note.nv.cuinfo           --------------------------
	.section	.note.nv.cuinfo,"",@"SHT_NOTE"
	.sectionflags	@"SHF_NOTE_NV_CUINFO"
        /*0018*/ 	.short	0x0002
        /*001a*/ 	.short	0x0064
        /*001c*/ 	.short	0x0082
	.zero		2


//--------------------- .nv.info                  --------------------------
	.section	.nv.info,"",@"SHT_CUDA_INFO"
	.align	4


	//----- nvinfo : EIATTR_REGCOUNT
	.align		4
        /*0000*/ 	.byte	0x04, 0x2f
        /*0002*/ 	.short	(.L_1 - .L_0)
	.align		4
.L_0:
        /*0004*/ 	.word	index@(kernelMain)
        /*0008*/ 	.word	0x00000008


	//----- nvinfo : EIATTR_FRAME_SIZE
	.align		4
.L_1:
        /*000c*/ 	.byte	0x04, 0x11
        /*000e*/ 	.short	(.L_3 - .L_2)
	.align		4
.L_2:
        /*0010*/ 	.word	index@(kernelMain)
        /*0014*/ 	.word	0x00000000


	//----- nvinfo : EIATTR_MIN_STACK_SIZE
	.align		4
.L_3:
        /*0018*/ 	.byte	0x04, 0x12
        /*001a*/ 	.short	(.L_5 - .L_4)
	.align		4
.L_4:
        /*001c*/ 	.word	index@(kernelMain)
        /*0020*/ 	.word	0x00000000
.L_5:


//--------------------- .nv.compat                --------------------------
	.section	.nv.compat,"",@"SHT_CUDA_COMPAT_INFO"
	.align	4
        /*0000*/ 	.byte	0x02, 0x09, 0x00, 0x00, 0x02, 0x02, 0x01, 0x00, 0x02, 0x05, 0x05, 0x00, 0x03, 0x07, 0x01, 0x01
        /*0010*/ 	.byte	0x02, 0x03, 0x00, 0x00, 0x02, 0x06, 0x01, 0x00, 0x04, 0x0b, 0x08, 0x00, 0x09, 0x00, 0x00, 0x00
        /*0020*/ 	.byte	0x00, 0x00, 0x00, 0x00


//--------------------- .nv.info.kernelMain       --------------------------
	.section	.nv.info.kernelMain,"",@"SHT_CUDA_INFO"
	.sectionflags	@""
	.align	4


	//----- nvinfo : EIATTR_CUDA_API_VERSION
	.align		4
        /*0000*/ 	.byte	0x04, 0x37
        /*0002*/ 	.short	(.L_7 - .L_6)
.L_6:
        /*0004*/ 	.word	0x00000082


	//----- nvinfo : EIATTR_KPARAM_INFO
	.align		4
.L_7:
        /*0008*/ 	.byte	0x04, 0x17
        /*000a*/ 	.short	(.L_9 - .L_8)
.L_8:
        /*000c*/ 	.word	0x00000000
        /*0010*/ 	.short	0x0000
        /*0012*/ 	.short	0x0000
        /*0014*/ 	.byte	0x00, 0xf5, 0x21, 0x00


	//----- nvinfo : EIATTR_SPARSE_MMA_MASK
	.align		4
.L_9:
        /*0018*/ 	.byte	0x03, 0x50
        /*001a*/ 	.short	0x0000


	//----- nvinfo : EIATTR_MAXREG_COUNT
	.align		4
        /*001c*/ 	.byte	0x03, 0x1b
        /*001e*/ 	.short	0x00ff


	//----- nvinfo : EIATTR_MERCURY_ISA_VERSION
	.align		4
        /*0020*/ 	.byte	0x03, 0x5f
        /*0022*/ 	.short	0x0101


	//----- nvinfo : EIATTR_VRC_CTA_INIT_COUNT
	.align		4
        /*0024*/ 	.byte	0x02, 0x4a
	.zero		1
	.zero		1


	//----- nvinfo : EIATTR_EXIT_INSTR_OFFSETS
	.align		4
        /*0028*/ 	.byte	0x04, 0x1c
        /*002a*/ 	.short	(.L_11 - .L_10)


	//   ....[0]....
.L_10:
        /*002c*/ 	.word	0x00000090


	//----- nvinfo : EIATTR_CBANK_PARAM_SIZE
	.align		4
.L_11:
        /*0030*/ 	.byte	0x03, 0x19
        /*0032*/ 	.short	0x0008


	//----- nvinfo : EIATTR_PARAM_CBANK
	.align		4
        /*0034*/ 	.byte	0x04, 0x0a
        /*0036*/ 	.short	(.L_13 - .L_12)
	.align		4
.L_12:
        /*0038*/ 	.word	index@(.nv.constant0.kernelMain)
        /*003c*/ 	.short	0x0380
        /*003e*/ 	.short	0x0008


	//----- nvinfo : EIATTR_SW_WAR
	.align		4
.L_13:
        /*0040*/ 	.byte	0x04, 0x36
        /*0042*/ 	.short	(.L_15 - .L_14)
.L_14:
        /*0044*/ 	.word	0x00000008
.L_15:


//--------------------- .nv.callgraph             --------------------------
	.section	.nv.callgraph,"",@"SHT_CUDA_CALLGRAPH"
	.align	4
	.sectionentsize	8
	.align		4
        /*0000*/ 	.word	0x00000000
	.align		4
        /*0004*/ 	.word	0xffffffff
	.align		4
        /*0008*/ 	.word	0x00000000
	.align		4
        /*000c*/ 	.word	0xfffffffe
	.align		4
        /*0010*/ 	.word	0x00000000
	.align		4
        /*0014*/ 	.word	0xfffffffd
	.align		4
        /*0018*/ 	.word	0x00000000
	.align		4
        /*001c*/ 	.word	0xfffffffc


//--------------------- .text.kernelMain          --------------------------
	.section	.text.kernelMain,"ax",@progbits
	.align	128
        .global         kernelMain
        .type           kernelMain,@function
        .size           kernelMain,(.L_x_1 - kernelMain)
        .other          kernelMain,@"STO_CUDA_ENTRY STV_DEFAULT"
kernelMain:
.text.kernelMain:
[----:B------:R-:W-:Y:S01]  /*0000*/  LDC R1, c[0x0][0x37c] ;  /* 0x0000df00ff017b82 */ /* 0x000fe20000000800 */
[----:B------:R-:W0:Y:S07]  /*0010*/  S2R R5, SR_TID.X ;  /* 0x0000000000057919 */ /* 0x000e2e0000002100 */
[----:B------:R-:W1:Y:S01]  /*0020*/  LDC.64 R2, c[0x0][0x380] ;  /* 0x0000e000ff027b82 */ /* 0x000e620000000a00 */
[----:B------:R-:W0:Y:S01]  /*0030*/  LDCU UR6, c[0x0][0x360] ;  /* 0x00006c00ff0677ac */ /* 0x000e220008000800 */
[----:B------:R-:W0:Y:S01]  /*0040*/  S2R R0, SR_CTAID.X ;  /* 0x0000000000007919 */ /* 0x000e220000002500 */
[----:B------:R-:W2:Y:S01]  /*0050*/  LDCU.64 UR4, c[0x0][0x358] ;  /* 0x00006b00ff0477ac */ /* 0x000ea20008000a00 */
[----:B0-----:R-:W-:-:S04]  /*0060*/  IMAD R5, R0, UR6, R5 ;  /* 0x0000000600057c24 */ /* 0x001fc8000f8e0205 */
[----:B-1----:R-:W-:-:S05]  /*0070*/  IMAD.WIDE R2, R5, 0x4, R2 ;  /* 0x0000000405027825 */ /* 0x002fca00078e0202 */
[----:B--2---:R-:W-:Y:S01]  /*0080*/  STG.E desc[UR4][R2.64], R5 ;  /* 0x0000000502007986 */ /* 0x004fe2000c101904 */
[----:B------:R-:W-:Y:S05]  /*0090*/  EXIT ;  /* 0x000000000000794d */ /* 0x000fea0003800000 */
.L_x_0:
[----:B------:R-:W-:-:S00]  /*00a0*/  BRA `(.L_x_0) ;  /* 0xfffffffc00fc7947 */ /* 0x000fc0000383ffff */
[----:B------:R-:W-:-:S00]  /*00b0*/  NOP ;  /* 0x0000000000007918 */ /* 0x000fc00000000000 */
        /* <DEDUP_REMOVED lines=12> */
.L_x_1:


//--------------------- .nv.shared.reserved.0     --------------------------
	.section	.nv.shared.reserved.0,"aw",@nobits
	.weak		__nv_reservedSMEM_offset_0_alias
	.size		__nv_reservedSMEM_offset_0_alias, 0, 64
	.other		__nv_reservedSMEM_offset_0_alias,@"STO_CUDA_RESERVED_SHARED STV_DEFAULT"
__nv_reservedSMEM_offset_0_alias:
	.zero		0
	.zero		64


//--------------------- .nv.constant0.kernelMain  --------------------------
	.section	.nv.constant0.kernelMain,"a",@progbits
	.sectionflags	@""
	.align	4
.nv.constant0.kernelMain:
	.zero		904


//--------------------- SYMBOLS --------------------------

	.type		.nv.reservedSmem.offset0,@object
	.size		.nv.reservedSmem.offset0,0x4
